	.headerflags	@"EF_CUDA_TEXMODE_UNIFIED EF_CUDA_64BIT_ADDRESS EF_CUDA_ACCELERATORS EF_CUDA_SM90 EF_CUDA_VIRTUAL_SM(EF_CUDA_SM90)"
	.elftype	@"ET_EXEC"


//--------------------- .nv.info                  --------------------------
	.section	.nv.info,"",@"SHT_CUDA_INFO"
	.align	4


	//----- nvinfo : EIATTR_REGCOUNT
	.align		4
        /*0000*/ 	.byte	0x04, 0x2f
        /*0002*/ 	.short	(.L_3 - .L_2)
	.align		4
.L_2:
        /*0004*/ 	.word	index@(triton_poi_fused__native_batch_norm_legit_no_training_relu_9)
        /*0008*/ 	.word	0x00000011


	//----- nvinfo : EIATTR_MIN_STACK_SIZE
	.align		4
.L_3:
        /*000c*/ 	.byte	0x04, 0x12
        /*000e*/ 	.short	(.L_5 - .L_4)
	.align		4
.L_4:
        /*0010*/ 	.word	index@(triton_poi_fused__native_batch_norm_legit_no_training_relu_9)
        /*0014*/ 	.word	0x00000000


	//----- nvinfo : EIATTR_FRAME_SIZE
	.align		4
.L_5:
        /*0018*/ 	.byte	0x04, 0x11
        /*001a*/ 	.short	(.L_7 - .L_6)
	.align		4
.L_6:
        /*001c*/ 	.word	index@(triton_poi_fused__native_batch_norm_legit_no_training_relu_9)
        /*0020*/ 	.word	0x00000000


	//----- nvinfo : EIATTR_MIN_STACK_SIZE
	.align		4
.L_7:
        /*0024*/ 	.byte	0x04, 0x12
        /*0026*/ 	.short	(.L_9 - .L_8)
	.align		4
.L_8:
        /*0028*/ 	.word	index@(triton_poi_fused__native_batch_norm_legit_no_training_relu_9)
        /*002c*/ 	.word	0x00000000
.L_9:


//--------------------- .nv.info.triton_poi_fused__native_batch_norm_legit_no_training_relu_9 --------------------------
	.section	.nv.info.triton_poi_fused__native_batch_norm_legit_no_training_relu_9,"",@"SHT_CUDA_INFO"
	.sectionflags	@""
	.align	4


	//----- nvinfo : EIATTR_CUDA_API_VERSION
	.align		4
        /*0000*/ 	.byte	0x04, 0x37
        /*0002*/ 	.short	(.L_11 - .L_10)
.L_10:
        /*0004*/ 	.word	0x0000007c


	//----- nvinfo : EIATTR_KPARAM_INFO
	.align		4
.L_11:
        /*0008*/ 	.byte	0x04, 0x17
        /*000a*/ 	.short	(.L_13 - .L_12)
.L_12:
        /*000c*/ 	.word	0x00000000
        /*0010*/ 	.short	0x0006
        /*0012*/ 	.short	0x0030
        /*0014*/ 	.byte	0x00, 0xf0, 0x11, 0x00


	//----- nvinfo : EIATTR_KPARAM_INFO
	.align		4
.L_13:
        /*0018*/ 	.byte	0x04, 0x17
        /*001a*/ 	.short	(.L_15 - .L_14)
.L_14:
        /*001c*/ 	.word	0x00000000
        /*0020*/ 	.short	0x0005
        /*0022*/ 	.short	0x0028
        /*0024*/ 	.byte	0x00, 0xf4, 0x21, 0x00


	//----- nvinfo : EIATTR_KPARAM_INFO
	.align		4
.L_15:
        /*0028*/ 	.byte	0x04, 0x17
        /*002a*/ 	.short	(.L_17 - .L_16)
.L_16:
        /*002c*/ 	.word	0x00000000
        /*0030*/ 	.short	0x0004
        /*0032*/ 	.short	0x0020
        /*0034*/ 	.byte	0x00, 0xf4, 0x21, 0x00


	//----- nvinfo : EIATTR_KPARAM_INFO
	.align		4
.L_17:
        /*0038*/ 	.byte	0x04, 0x17
        /*003a*/ 	.short	(.L_19 - .L_18)
.L_18:
        /*003c*/ 	.word	0x00000000
        /*0040*/ 	.short	0x0003
        /*0042*/ 	.short	0x0018
        /*0044*/ 	.byte	0x00, 0xf4, 0x21, 0x00


	//----- nvinfo : EIATTR_KPARAM_INFO
	.align		4
.L_19:
        /*0048*/ 	.byte	0x04, 0x17
        /*004a*/ 	.short	(.L_21 - .L_20)
.L_20:
        /*004c*/ 	.word	0x00000000
        /*0050*/ 	.short	0x0002
        /*0052*/ 	.short	0x0010
        /*0054*/ 	.byte	0x00, 0xf4, 0x21, 0x00


	//----- nvinfo : EIATTR_KPARAM_INFO
	.align		4
.L_21:
        /*0058*/ 	.byte	0x04, 0x17
        /*005a*/ 	.short	(.L_23 - .L_22)
.L_22:
        /*005c*/ 	.word	0x00000000
        /*0060*/ 	.short	0x0001
        /*0062*/ 	.short	0x0008
        /*0064*/ 	.byte	0x00, 0xf4, 0x21, 0x00


	//----- nvinfo : EIATTR_KPARAM_INFO
	.align		4
.L_23:
        /*0068*/ 	.byte	0x04, 0x17
        /*006a*/ 	.short	(.L_25 - .L_24)
.L_24:
        /*006c*/ 	.word	0x00000000
        /*0070*/ 	.short	0x0000
        /*0072*/ 	.short	0x0000
        /*0074*/ 	.byte	0x00, 0xf4, 0x21, 0x00


	//----- nvinfo : EIATTR_SPARSE_MMA_MASK
	.align		4
.L_25:
        /*0078*/ 	.byte	0x03, 0x50
        /*007a*/ 	.short	0x0000


	//----- nvinfo : EIATTR_MAXREG_COUNT
	.align		4
        /*007c*/ 	.byte	0x03, 0x1b
        /*007e*/ 	.short	0x00ff


	//----- nvinfo : EIATTR_EXIT_INSTR_OFFSETS
	.align		4
        /*0080*/ 	.byte	0x04, 0x1c
        /*0082*/ 	.short	(.L_27 - .L_26)


	//   ....[0]....
.L_26:
        /*0084*/ 	.word	0x00000350


	//----- nvinfo : EIATTR_REQNTID
	.align		4
.L_27:
        /*0088*/ 	.byte	0x04, 0x10
        /*008a*/ 	.short	(.L_29 - .L_28)
.L_28:
        /*008c*/ 	.word	0x00000100
        /*0090*/ 	.word	0x00000001
        /*0094*/ 	.word	0x00000001


	//----- nvinfo : EIATTR_CBANK_PARAM_SIZE
	.align		4
.L_29:
        /*0098*/ 	.byte	0x03, 0x19
        /*009a*/ 	.short	0x0034


	//----- nvinfo : EIATTR_PARAM_CBANK
	.align		4
        /*009c*/ 	.byte	0x04, 0x0a
        /*009e*/ 	.short	(.L_31 - .L_30)
	.align		4
.L_30:
        /*00a0*/ 	.word	index@(.nv.constant0.triton_poi_fused__native_batch_norm_legit_no_training_relu_9)
        /*00a4*/ 	.short	0x0210
        /*00a6*/ 	.short	0x0034


	//----- nvinfo : EIATTR_SW_WAR
	.align		4
.L_31:
        /*00a8*/ 	.byte	0x04, 0x36
        /*00aa*/ 	.short	(.L_33 - .L_32)
.L_32:
        /*00ac*/ 	.word	0x00000008
.L_33:


//--------------------- .nv.callgraph             --------------------------
	.section	.nv.callgraph,"",@"SHT_CUDA_CALLGRAPH"
	.align	4
	.sectionentsize	8
	.align		4
        /*0000*/ 	.word	0x00000000
	.align		4
        /*0004*/ 	.word	0xffffffff
	.align		4
        /*0008*/ 	.word	0x00000000
	.align		4
        /*000c*/ 	.word	0xfffffffe
	.align		4
        /*0010*/ 	.word	0x00000000
	.align		4
        /*0014*/ 	.word	0xfffffffd
	.align		4
        /*0018*/ 	.word	0x00000000
	.align		4
        /*001c*/ 	.word	0xfffffffc


//--------------------- .nv.constant4             --------------------------
	.section	.nv.constant4,"a",@progbits
	.align	8
	.align		8
.nv.constant4:
        /*0000*/ 	.dword	_$_str
	.align		8
        /*0008*/ 	.dword	_$_str_$_2


//--------------------- .text.triton_poi_fused__native_batch_norm_legit_no_training_relu_9 --------------------------
	.section	.text.triton_poi_fused__native_batch_norm_legit_no_training_relu_9,"ax",@progbits
	.align	128
        .global         triton_poi_fused__native_batch_norm_legit_no_training_relu_9
        .type           triton_poi_fused__native_batch_norm_legit_no_training_relu_9,@function
        .size           triton_poi_fused__native_batch_norm_legit_no_training_relu_9,(.L_x_1 - triton_poi_fused__native_batch_norm_legit_no_training_relu_9)
        .other          triton_poi_fused__native_batch_norm_legit_no_training_relu_9,@"STO_CUDA_ENTRY STV_DEFAULT"
triton_poi_fused__native_batch_norm_legit_no_training_relu_9:
.text.triton_poi_fused__native_batch_norm_legit_no_training_relu_9:
[----:B------:R-:W-:Y:S01]  /*0000*/  LDC R1, c[0x0][0x28] ;  /* 0x00000a00ff017b82 */ /* 0x000fe20000000800 */
[----:B------:R-:W1:Y:S07]  /*0010*/  S2R R0, SR_TID.X ;  /* 0x0000000000007919 */ /* 0x000e6e0000002100 */
[----:B------:R-:W2:Y:S01]  /*0020*/  LDC.64 R6, c[0x0][0x220] ;  /* 0x00008800ff067b82 */ /* 0x000ea20000000a00 */
[----:B------:R-:W-:Y:S01]  /*0030*/  ULDC.64 UR4, c[0x0][0x208] ;  /* 0x0000820000047ab9 */ /* 0x000fe20000000a00 */
[----:B------:R-:W3:Y:S06]  /*0040*/  S2R R5, SR_CTAID.X ;  /* 0x0000000000057919 */ /* 0x000eec0000002500 */
[----:B------:R-:W4:Y:S08]  /*0050*/  LDC.64 R8, c[0x0][0x228] ;  /* 0x00008a00ff087b82 */ /* 0x000f300000000a00 */
[----:B------:R-:W5:Y:S01]  /*0060*/  LDC.64 R10, c[0x0][0x230] ;  /* 0x00008c00ff0a7b82 */ /* 0x000f620000000a00 */
[----:B-1----:R-:W-:-:S02]  /*0070*/  SHF.L.U32 R0, R0, 0x1, RZ ;  /* 0x0000000100007819 */ /* 0x002fc400000006ff */
[----:B---3--:R-:W-:Y:S02]  /*0080*/  SHF.R.S32.HI R3, RZ, 0x16, R5 ;  /* 0x00000016ff037819 */ /* 0x008fe40000011405 */
[----:B------:R-:W-:Y:S02]  /*0090*/  LOP3.LUT R0, R0, 0x1fe, RZ, 0xc0, !PT ;  /* 0x000001fe00007812 */ /* 0x000fe400078ec0ff */
[----:B------:R-:W-:Y:S02]  /*00a0*/  SGXT R3, R3, 0x1 ;  /* 0x000000010303781a */ /* 0x000fe40000000200 */
[----:B------:R-:W-:Y:S02]  /*00b0*/  LEA R0, R5, R0, 0x9 ;  /* 0x0000000005007211 */ /* 0x000fe400078e48ff */
[----:B------:R-:W1:Y:S02]  /*00c0*/  LDC.64 R4, c[0x0][0x218] ;  /* 0x00008600ff047b82 */ /* 0x000e640000000a00 */
[----:B------:R-:W-:-:S04]  /*00d0*/  LEA.HI R3, R3, R0, RZ, 0xa ;  /* 0x0000000003037211 */ /* 0x000fc800078f50ff */
[----:B------:R-:W-:-:S04]  /*00e0*/  SHF.R.S32.HI R3, RZ, 0xa, R3 ;  /* 0x0000000aff037819 */ /* 0x000fc80000011403 */
[----:B------:R-:W-:-:S04]  /*00f0*/  LEA.HI R2, R3, R3, RZ, 0x6 ;  /* 0x0000000303027211 */ /* 0x000fc800078f30ff */
[----:B------:R-:W-:-:S04]  /*0100*/  LOP3.LUT R2, R2, 0xffffffc0, RZ, 0xc0, !PT ;  /* 0xffffffc002027812 */ /* 0x000fc800078ec0ff */
[----:B------:R-:W-:Y:S02]  /*0110*/  IADD3 R13, R3, -R2, RZ ;  /* 0x80000002030d7210 */ /* 0x000fe40007ffe0ff */
[----:B------:R-:W3:Y:S03]  /*0120*/  LDC.64 R2, c[0x0][0x210] ;  /* 0x00008400ff027b82 */ /* 0x000ee60000000a00 */
[----:B--2---:R-:W-:-:S06]  /*0130*/  IMAD.WIDE R6, R13, 0x4, R6 ;  /* 0x000000040d067825 */ /* 0x004fcc00078e0206 */
[----:B------:R-:W2:Y:S01]  /*0140*/  LDG.E.EL R6, desc[UR4][R6.64] ;  /* 0x0000000406067981 */ /* 0x000ea2000c2e1900 */
[----:B-1----:R-:W-:-:S05]  /*0150*/  IMAD.WIDE R4, R13, 0x4, R4 ;  /* 0x000000040d047825 */ /* 0x002fca00078e0204 */
[----:B------:R1:W2:Y:S01]  /*0160*/  LDG.E.EL R12, desc[UR4][R4.64] ;  /* 0x00000004040c7981 */ /* 0x0002a2000c2e1900 */
[----:B---3--:R-:W-:Y:S01]  /*0170*/  IMAD.WIDE R2, R0, 0x4, R2 ;  /* 0x0000000400027825 */ /* 0x008fe200078e0202 */
[----:B------:R-:W-:Y:S01]  /*0180*/  HFMA2.MMA R14, -RZ, RZ, 1.625, 0 ;  /* 0x3e800000ff0e7435 */ /* 0x000fe200000001ff */
[----:B-1----:R-:W1:Y:S04]  /*0190*/  LDC.64 R4, c[0x0][0x238] ;  /* 0x00008e00ff047b82 */ /* 0x002e680000000a00 */
[----:B------:R-:W3:Y:S01]  /*01a0*/  LDG.E.64 R2, desc[UR4][R2.64] ;  /* 0x0000000402027981 */ /* 0x000ee2000c1e1b00 */
[----:B----4-:R-:W-:-:S04]  /*01b0*/  IMAD.WIDE R8, R13, 0x4, R8 ;  /* 0x000000040d087825 */ /* 0x010fc800078e0208 */
[----:B-----5:R-:W-:Y:S02]  /*01c0*/  IMAD.WIDE R10, R13, 0x4, R10 ;  /* 0x000000040d0a7825 */ /* 0x020fe400078e020a */
[----:B------:R-:W4:Y:S04]  /*01d0*/  LDG.E.EL R8, desc[UR4][R8.64] ;  /* 0x0000000408087981 */ /* 0x000f28000c2e1900 */
[----:B------:R-:W4:Y:S01]  /*01e0*/  LDG.E.EL R11, desc[UR4][R10.64] ;  /* 0x000000040a0b7981 */ /* 0x000f22000c2e1900 */
[----:B-1----:R-:W-:-:S04]  /*01f0*/  IMAD.WIDE R4, R0, 0x4, R4 ;  /* 0x0000000400047825 */ /* 0x002fc800078e0204 */
[----:B--2---:R-:W-:-:S04]  /*0200*/  FADD R6, R6, 9.9999997473787516356e-06 ;  /* 0x3727c5ac06067421 */ /* 0x004fc80000000000 */
[----:B------:R-:W1:Y:S02]  /*0210*/  MUFU.SQRT R7, R6 ;  /* 0x0000000600077308 */ /* 0x000e640000002000 */
[C---:B-1----:R-:W-:Y:S02]  /*0220*/  FSETP.GT.AND P0, PT, R7.reuse, 8.50705917302346158658e+37, PT ;  /* 0x7e8000000700780b */ /* 0x042fe40003f04000 */
[----:B------:R-:W-:-:S11]  /*0230*/  FSETP.GEU.AND P1, PT, R7, 1.175494350822287508e-38, PT ;  /* 0x008000000700780b */ /* 0x000fd60003f2e000 */
[----:B------:R-:W-:-:S04]  /*0240*/  @P0 FMUL R7, R7, 0.25 ;  /* 0x3e80000007070820 */ /* 0x000fc80000400000 */
[----:B------:R-:W-:-:S06]  /*0250*/  @!P1 FMUL R7, R7, 16777216 ;  /* 0x4b80000007079820 */ /* 0x000fcc0000400000 */
[----:B------:R-:W1:Y:S01]  /*0260*/  MUFU.RCP R7, R7 ;  /* 0x0000000700077308 */ /* 0x000e620000001000 */
[----:B------:R-:W-:Y:S01]  /*0270*/  FSEL R14, R14, 1, P0 ;  /* 0x3f8000000e0e7808 */ /* 0x000fe20000000000 */
[----:B---3--:R-:W-:-:S04]  /*0280*/  FADD R2, R2, -R12 ;  /* 0x8000000c02027221 */ /* 0x008fc80000000000 */
[----:B------:R-:W-:Y:S01]  /*0290*/  @!P1 FMUL R14, R14, 16777216 ;  /* 0x4b8000000e0e9820 */ /* 0x000fe20000400000 */
[----:B------:R-:W-:-:S03]  /*02a0*/  FADD R3, R3, -R12 ;  /* 0x8000000c03037221 */ /* 0x000fc60000000000 */
[----:B-1----:R-:W-:-:S04]  /*02b0*/  FMUL R14, R7, R14 ;  /* 0x0000000e070e7220 */ /* 0x002fc80000400000 */
[-C--:B------:R-:W-:Y:S01]  /*02c0*/  FMUL R2, R2, R14.reuse ;  /* 0x0000000e02027220 */ /* 0x080fe20000400000 */
[----:B------:R-:W-:-:S03]  /*02d0*/  FMUL R14, R3, R14 ;  /* 0x0000000e030e7220 */ /* 0x000fc60000400000 */
[C-C-:B----4-:R-:W-:Y:S01]  /*02e0*/  FFMA R2, R8.reuse, R2, R11.reuse ;  /* 0x0000000208027223 */ /* 0x150fe2000000000b */
[----:B------:R-:W-:-:S04]  /*02f0*/  FFMA R14, R8, R14, R11 ;  /* 0x0000000e080e7223 */ /* 0x000fc8000000000b */
[----:B------:R-:W-:Y:S02]  /*0300*/  FSETP.GEU.AND P0, PT, R2, RZ, PT ;  /* 0x000000ff0200720b */ /* 0x000fe40003f0e000 */
[----:B------:R-:W-:Y:S02]  /*0310*/  FSETP.GEU.AND P1, PT, R14, RZ, PT ;  /* 0x000000ff0e00720b */ /* 0x000fe40003f2e000 */
[----:B------:R-:W-:Y:S02]  /*0320*/  FSEL R2, R2, RZ, P0 ;  /* 0x000000ff02027208 */ /* 0x000fe40000000000 */
[----:B------:R-:W-:-:S05]  /*0330*/  FSEL R3, R14, RZ, P1 ;  /* 0x000000ff0e037208 */ /* 0x000fca0000800000 */
[----:B------:R-:W-:Y:S01]  /*0340*/  STG.E.64 desc[UR4][R4.64], R2 ;  /* 0x0000000204007986 */ /* 0x000fe2000c101b04 */
[----:B------:R-:W-:Y:S05]  /*0350*/  EXIT ;  /* 0x000000000000794d */ /* 0x000fea0003800000 */
.L_x_0:
[----:B------:R-:W-:-:S00]  /*0360*/  BRA `(.L_x_0) ;  /* 0xfffffffc00fc7947 */ /* 0x000fc0000383ffff */
[----:B------:R-:W-:-:S00]  /*0370*/  NOP ;  /* 0x0000000000007918 */ /* 0x000fc00000000000 */
        /* <DEDUP_REMOVED lines=8> */
.L_x_1:


//--------------------- .nv.global.init           --------------------------
	.section	.nv.global.init,"aw",@progbits
.nv.global.init:
	.type		_$_str,@object
	.size		_$_str,(_$_str_$_2 - _$_str)
_$_str:
        /*0000*/ 	.byte	0x5f, 0x5f, 0x43, 0x55, 0x44, 0x41, 0x5f, 0x46, 0x54, 0x5a, 0x00
	.type		_$_str_$_2,@object
	.size		_$_str_$_2,(.L_1 - _$_str_$_2)
_$_str_$_2:
        /*000b*/ 	.byte	0x5f, 0x5f, 0x43, 0x55, 0x44, 0x41, 0x5f, 0x50, 0x52, 0x45, 0x43, 0x5f, 0x53, 0x51, 0x52, 0x54
        /*001b*/ 	.byte	0x00
.L_1:


//--------------------- .nv.constant0.triton_poi_fused__native_batch_norm_legit_no_training_relu_9 --------------------------
	.section	.nv.constant0.triton_poi_fused__native_batch_norm_legit_no_training_relu_9,"a",@progbits
	.sectionflags	@""
	.align	4
.nv.constant0.triton_poi_fused__native_batch_norm_legit_no_training_relu_9:
	.zero		580
